	.headerflags	@"EF_CUDA_TEXMODE_UNIFIED EF_CUDA_64BIT_ADDRESS EF_CUDA_ACCELERATORS EF_CUDA_SM90 EF_CUDA_VIRTUAL_SM(EF_CUDA_SM90)"
	.elftype	@"ET_EXEC"


//--------------------- .nv.info                  --------------------------
	.section	.nv.info,"",@"SHT_CUDA_INFO"
	.align	4


	//----- nvinfo : EIATTR_REGCOUNT
	.align		4
        /*0000*/ 	.byte	0x04, 0x2f
        /*0002*/ 	.short	(.L_1 - .L_0)
	.align		4
.L_0:
        /*0004*/ 	.word	index@(triton_poi_fused_add_mul_neg_relu_t_threshold_backward_1)
        /*0008*/ 	.word	0x00000010


	//----- nvinfo : EIATTR_MIN_STACK_SIZE
	.align		4
.L_1:
        /*000c*/ 	.byte	0x04, 0x12
        /*000e*/ 	.short	(.L_3 - .L_2)
	.align		4
.L_2:
        /*0010*/ 	.word	index@(triton_poi_fused_add_mul_neg_relu_t_threshold_backward_1)
        /*0014*/ 	.word	0x00000000


	//----- nvinfo : EIATTR_FRAME_SIZE
	.align		4
.L_3:
        /*0018*/ 	.byte	0x04, 0x11
        /*001a*/ 	.short	(.L_5 - .L_4)
	.align		4
.L_4:
        /*001c*/ 	.word	index@(triton_poi_fused_add_mul_neg_relu_t_threshold_backward_1)
        /*0020*/ 	.word	0x00000000


	//----- nvinfo : EIATTR_MIN_STACK_SIZE
	.align		4
.L_5:
        /*0024*/ 	.byte	0x04, 0x12
        /*0026*/ 	.short	(.L_7 - .L_6)
	.align		4
.L_6:
        /*0028*/ 	.word	index@(triton_poi_fused_add_mul_neg_relu_t_threshold_backward_1)
        /*002c*/ 	.word	0x00000000
.L_7:


//--------------------- .nv.info.triton_poi_fused_add_mul_neg_relu_t_threshold_backward_1 --------------------------
	.section	.nv.info.triton_poi_fused_add_mul_neg_relu_t_threshold_backward_1,"",@"SHT_CUDA_INFO"
	.sectionflags	@""
	.align	4


	//----- nvinfo : EIATTR_CUDA_API_VERSION
	.align		4
        /*0000*/ 	.byte	0x04, 0x37
        /*0002*/ 	.short	(.L_9 - .L_8)
.L_8:
        /*0004*/ 	.word	0x0000007c


	//----- nvinfo : EIATTR_KPARAM_INFO
	.align		4
.L_9:
        /*0008*/ 	.byte	0x04, 0x17
        /*000a*/ 	.short	(.L_11 - .L_10)
.L_10:
        /*000c*/ 	.word	0x00000000
        /*0010*/ 	.short	0x0003
        /*0012*/ 	.short	0x0018
        /*0014*/ 	.byte	0x00, 0xf0, 0x11, 0x00


	//----- nvinfo : EIATTR_KPARAM_INFO
	.align		4
.L_11:
        /*0018*/ 	.byte	0x04, 0x17
        /*001a*/ 	.short	(.L_13 - .L_12)
.L_12:
        /*001c*/ 	.word	0x00000000
        /*0020*/ 	.short	0x0002
        /*0022*/ 	.short	0x0010
        /*0024*/ 	.byte	0x00, 0xf4, 0x21, 0x00


	//----- nvinfo : EIATTR_KPARAM_INFO
	.align		4
.L_13:
        /*0028*/ 	.byte	0x04, 0x17
        /*002a*/ 	.short	(.L_15 - .L_14)
.L_14:
        /*002c*/ 	.word	0x00000000
        /*0030*/ 	.short	0x0001
        /*0032*/ 	.short	0x0008
        /*0034*/ 	.byte	0x00, 0xf4, 0x21, 0x00


	//----- nvinfo : EIATTR_KPARAM_INFO
	.align		4
.L_15:
        /*0038*/ 	.byte	0x04, 0x17
        /*003a*/ 	.short	(.L_17 - .L_16)
.L_16:
        /*003c*/ 	.word	0x00000000
        /*0040*/ 	.short	0x0000
        /*0042*/ 	.short	0x0000
        /*0044*/ 	.byte	0x00, 0xf4, 0x21, 0x00


	//----- nvinfo : EIATTR_SPARSE_MMA_MASK
	.align		4
.L_17:
        /*0048*/ 	.byte	0x03, 0x50
        /*004a*/ 	.short	0x0000


	//----- nvinfo : EIATTR_MAXREG_COUNT
	.align		4
        /*004c*/ 	.byte	0x03, 0x1b
        /*004e*/ 	.short	0x00ff


	//----- nvinfo : EIATTR_EXIT_INSTR_OFFSETS
	.align		4
        /*0050*/ 	.byte	0x04, 0x1c
        /*0052*/ 	.short	(.L_19 - .L_18)


	//   ....[0]....
.L_18:
        /*0054*/ 	.word	0x000001f0


	//   ....[1]....
        /*0058*/ 	.word	0x00000210


	//----- nvinfo : EIATTR_REQNTID
	.align		4
.L_19:
        /*005c*/ 	.byte	0x04, 0x10
        /*005e*/ 	.short	(.L_21 - .L_20)
.L_20:
        /*0060*/ 	.word	0x00000080
        /*0064*/ 	.word	0x00000001
        /*0068*/ 	.word	0x00000001


	//----- nvinfo : EIATTR_CBANK_PARAM_SIZE
	.align		4
.L_21:
        /*006c*/ 	.byte	0x03, 0x19
        /*006e*/ 	.short	0x001c


	//----- nvinfo : EIATTR_PARAM_CBANK
	.align		4
        /*0070*/ 	.byte	0x04, 0x0a
        /*0072*/ 	.short	(.L_23 - .L_22)
	.align		4
.L_22:
        /*0074*/ 	.word	index@(.nv.constant0.triton_poi_fused_add_mul_neg_relu_t_threshold_backward_1)
        /*0078*/ 	.short	0x0210
        /*007a*/ 	.short	0x001c


	//----- nvinfo : EIATTR_SW_WAR
	.align		4
.L_23:
        /*007c*/ 	.byte	0x04, 0x36
        /*007e*/ 	.short	(.L_25 - .L_24)
.L_24:
        /*0080*/ 	.word	0x00000008
.L_25:


//--------------------- .nv.callgraph             --------------------------
	.section	.nv.callgraph,"",@"SHT_CUDA_CALLGRAPH"
	.align	4
	.sectionentsize	8
	.align		4
        /*0000*/ 	.word	0x00000000
	.align		4
        /*0004*/ 	.word	0xffffffff
	.align		4
        /*0008*/ 	.word	0x00000000
	.align		4
        /*000c*/ 	.word	0xfffffffe
	.align		4
        /*0010*/ 	.word	0x00000000
	.align		4
        /*0014*/ 	.word	0xfffffffd
	.align		4
        /*0018*/ 	.word	0x00000000
	.align		4
        /*001c*/ 	.word	0xfffffffc


//--------------------- .text.triton_poi_fused_add_mul_neg_relu_t_threshold_backward_1 --------------------------
	.section	.text.triton_poi_fused_add_mul_neg_relu_t_threshold_backward_1,"ax",@progbits
	.align	128
        .global         triton_poi_fused_add_mul_neg_relu_t_threshold_backward_1
        .type           triton_poi_fused_add_mul_neg_relu_t_threshold_backward_1,@function
        .size           triton_poi_fused_add_mul_neg_relu_t_threshold_backward_1,(.L_x_1 - triton_poi_fused_add_mul_neg_relu_t_threshold_backward_1)
        .other          triton_poi_fused_add_mul_neg_relu_t_threshold_backward_1,@"STO_CUDA_ENTRY STV_DEFAULT"
triton_poi_fused_add_mul_neg_relu_t_threshold_backward_1:
.text.triton_poi_fused_add_mul_neg_relu_t_threshold_backward_1:
[----:B------:R-:W0:Y:S02]  /*0000*/  LDC R1, c[0x0][0x28] ;  /* 0x00000a00ff017b82 */ /* 0x000e240000000800 */
[----:B------:R-:W1:Y:S01]  /*0010*/  S2R R0, SR_TID.X ;  /* 0x0000000000007919 */ /* 0x000e620000002100 */
[----:B------:R-:W2:Y:S01]  /*0020*/  LDC.64 R2, c[0x0][0x210] ;  /* 0x00008400ff027b82 */ /* 0x000ea20000000a00 */
[----:B------:R-:W-:Y:S01]  /*0030*/  CS2R R8, SRZ ;  /* 0x0000000000087805 */ /* 0x000fe2000001ff00 */
[----:B------:R-:W-:Y:S01]  /*0040*/  ULDC.64 UR4, c[0x0][0x208] ;  /* 0x0000820000047ab9 */ /* 0x000fe20000000a00 */
[----:B------:R-:W3:Y:S01]  /*0050*/  S2R R7, SR_CTAID.X ;  /* 0x0000000000077919 */ /* 0x000ee20000002500 */
[----:B------:R-:W-:-:S04]  /*0060*/  ULDC.64 UR6, c[0x0][0x220] ;  /* 0x0000880000067ab9 */ /* 0x000fc80000000a00 */
[----:B------:R-:W4:Y:S01]  /*0070*/  LDC.64 R4, c[0x0][0x218] ;  /* 0x00008600ff047b82 */ /* 0x000f220000000a00 */
[----:B-1----:R-:W-:-:S05]  /*0080*/  IMAD.SHL.U32 R0, R0, 0x2, RZ ;  /* 0x0000000200007824 */ /* 0x002fca00078e00ff */
[----:B------:R-:W-:-:S05]  /*0090*/  LOP3.LUT R0, R0, 0xfe, RZ, 0xc0, !PT ;  /* 0x000000fe00007812 */ /* 0x000fca00078ec0ff */
[----:B---3--:R-:W-:-:S04]  /*00a0*/  IMAD R7, R7, 0x100, R0 ;  /* 0x0000010007077824 */ /* 0x008fc800078e0200 */
[C---:B--2---:R-:W-:Y:S01]  /*00b0*/  IMAD.WIDE R2, R7.reuse, 0x4, R2 ;  /* 0x0000000407027825 */ /* 0x044fe200078e0202 */
[----:B------:R-:W-:-:S13]  /*00c0*/  ISETP.GE.AND P0, PT, R7, 0x800, PT ;  /* 0x000008000700780c */ /* 0x000fda0003f06270 */
[----:B------:R4:W2:Y:S02]  /*00d0*/  @!P0 LDG.E.64 R8, desc[UR4][R2.64] ;  /* 0x0000000402088981 */ /* 0x0008a4000c1e1b00 */
[----:B----4-:R-:W-:-:S04]  /*00e0*/  IMAD.WIDE R2, R7, 0x4, R4 ;  /* 0x0000000407027825 */ /* 0x010fc800078e0204 */
[--C-:B--2---:R-:W-:Y:S01]  /*00f0*/  FADD R0, RZ, -R9.reuse ;  /* 0x80000009ff007221 */ /* 0x104fe20000000000 */
[--C-:B------:R-:W-:Y:S01]  /*0100*/  FADD R6, RZ, -R8.reuse ;  /* 0x80000008ff067221 */ /* 0x100fe20000000000 */
[----:B------:R-:W-:Y:S02]  /*0110*/  FSETP.GEU.AND P2, PT, -R9, RZ, PT ;  /* 0x000000ff0900720b */ /* 0x000fe40003f4e100 */
[----:B------:R-:W-:Y:S02]  /*0120*/  FSETP.GEU.AND P1, PT, -R8, RZ, PT ;  /* 0x000000ff0800720b */ /* 0x000fe40003f2e100 */
[----:B------:R-:W-:Y:S02]  /*0130*/  FSEL R0, R0, RZ, P2 ;  /* 0x000000ff00007208 */ /* 0x000fe40001000000 */
[----:B------:R-:W-:Y:S02]  /*0140*/  FSEL R11, R6, RZ, P1 ;  /* 0x000000ff060b7208 */ /* 0x000fe40000800000 */
[C---:B------:R-:W-:Y:S01]  /*0150*/  FSETP.GTU.AND P2, PT, R0.reuse, RZ, PT ;  /* 0x000000ff0000720b */ /* 0x040fe20003f4c000 */
[----:B------:R-:W-:Y:S01]  /*0160*/  FFMA R13, R0, 2, R9 ;  /* 0x40000000000d7823 */ /* 0x000fe20000000009 */
[C---:B------:R-:W-:Y:S01]  /*0170*/  FSETP.GTU.AND P3, PT, R11.reuse, RZ, PT ;  /* 0x000000ff0b00720b */ /* 0x040fe20003f6c000 */
[----:B------:R-:W-:Y:S01]  /*0180*/  FFMA R12, R11, 2, R8 ;  /* 0x400000000b0c7823 */ /* 0x000fe20000000008 */
[----:B------:R-:W-:-:S02]  /*0190*/  IADD3 R4, P1, R7, UR6, RZ ;  /* 0x0000000607047c10 */ /* 0x000fc4000ff3e0ff */
[----:B------:R-:W-:Y:S02]  /*01a0*/  SEL R0, RZ, 0x1, P3 ;  /* 0x00000001ff007807 */ /* 0x000fe40001800000 */
[----:B------:R-:W-:Y:S01]  /*01b0*/  SEL R9, RZ, 0x100, P2 ;  /* 0x00000100ff097807 */ /* 0x000fe20001000000 */
[----:B------:R1:W-:Y:S01]  /*01c0*/  @!P0 STG.E.64 desc[UR4][R2.64], R12 ;  /* 0x0000000c02008986 */ /* 0x0003e2000c101b04 */
[----:B------:R-:W-:-:S03]  /*01d0*/  LEA.HI.X.SX32 R5, R7, UR7, 0x1, P1 ;  /* 0x0000000707057c11 */ /* 0x000fc600088f0eff */
[----:B------:R-:W-:Y:S01]  /*01e0*/  IMAD.IADD R9, R0, 0x1, R9 ;  /* 0x0000000100097824 */ /* 0x000fe200078e0209 */
[----:B------:R-:W-:Y:S06]  /*01f0*/  @P0 EXIT ;  /* 0x000000000000094d */ /* 0x000fec0003800000 */
[----:B------:R-:W-:Y:S01]  /*0200*/  STG.E.U16 desc[UR4][R4.64], R9 ;  /* 0x0000000904007986 */ /* 0x000fe2000c101504 */
[----:B------:R-:W-:Y:S05]  /*0210*/  EXIT ;  /* 0x000000000000794d */ /* 0x000fea0003800000 */
.L_x_0:
[----:B------:R-:W-:-:S00]  /*0220*/  BRA `(.L_x_0) ;  /* 0xfffffffc00fc7947 */ /* 0x000fc0000383ffff */
[----:B------:R-:W-:-:S00]  /*0230*/  NOP ;  /* 0x0000000000007918 */ /* 0x000fc00000000000 */
        /* <DEDUP_REMOVED lines=12> */
.L_x_1:


//--------------------- .nv.constant0.triton_poi_fused_add_mul_neg_relu_t_threshold_backward_1 --------------------------
	.section	.nv.constant0.triton_poi_fused_add_mul_neg_relu_t_threshold_backward_1,"a",@progbits
	.sectionflags	@""
	.align	4
.nv.constant0.triton_poi_fused_add_mul_neg_relu_t_threshold_backward_1:
	.zero		556
